	.headerflags	@"EF_CUDA_TEXMODE_UNIFIED EF_CUDA_64BIT_ADDRESS EF_CUDA_ACCELERATORS EF_CUDA_SM90 EF_CUDA_VIRTUAL_SM(EF_CUDA_SM90)"
	.elftype	@"ET_EXEC"


//--------------------- .nv.info                  --------------------------
	.section	.nv.info,"",@"SHT_CUDA_INFO"
	.align	4


	//----- nvinfo : EIATTR_REGCOUNT
	.align		4
        /*0000*/ 	.byte	0x04, 0x2f
        /*0002*/ 	.short	(.L_1 - .L_0)
	.align		4
.L_0:
        /*0004*/ 	.word	index@(triton_poi_fused_convolution_relu_6)
        /*0008*/ 	.word	0x0000000c


	//----- nvinfo : EIATTR_MIN_STACK_SIZE
	.align		4
.L_1:
        /*000c*/ 	.byte	0x04, 0x12
        /*000e*/ 	.short	(.L_3 - .L_2)
	.align		4
.L_2:
        /*0010*/ 	.word	index@(triton_poi_fused_convolution_relu_6)
        /*0014*/ 	.word	0x00000000


	//----- nvinfo : EIATTR_FRAME_SIZE
	.align		4
.L_3:
        /*0018*/ 	.byte	0x04, 0x11
        /*001a*/ 	.short	(.L_5 - .L_4)
	.align		4
.L_4:
        /*001c*/ 	.word	index@(triton_poi_fused_convolution_relu_6)
        /*0020*/ 	.word	0x00000000


	//----- nvinfo : EIATTR_MIN_STACK_SIZE
	.align		4
.L_5:
        /*0024*/ 	.byte	0x04, 0x12
        /*0026*/ 	.short	(.L_7 - .L_6)
	.align		4
.L_6:
        /*0028*/ 	.word	index@(triton_poi_fused_convolution_relu_6)
        /*002c*/ 	.word	0x00000000
.L_7:


//--------------------- .nv.info.triton_poi_fused_convolution_relu_6 --------------------------
	.section	.nv.info.triton_poi_fused_convolution_relu_6,"",@"SHT_CUDA_INFO"
	.sectionflags	@""
	.align	4


	//----- nvinfo : EIATTR_CUDA_API_VERSION
	.align		4
        /*0000*/ 	.byte	0x04, 0x37
        /*0002*/ 	.short	(.L_9 - .L_8)
.L_8:
        /*0004*/ 	.word	0x0000007c


	//----- nvinfo : EIATTR_KPARAM_INFO
	.align		4
.L_9:
        /*0008*/ 	.byte	0x04, 0x17
        /*000a*/ 	.short	(.L_11 - .L_10)
.L_10:
        /*000c*/ 	.word	0x00000000
        /*0010*/ 	.short	0x0002
        /*0012*/ 	.short	0x0010
        /*0014*/ 	.byte	0x00, 0xf0, 0x11, 0x00


	//----- nvinfo : EIATTR_KPARAM_INFO
	.align		4
.L_11:
        /*0018*/ 	.byte	0x04, 0x17
        /*001a*/ 	.short	(.L_13 - .L_12)
.L_12:
        /*001c*/ 	.word	0x00000000
        /*0020*/ 	.short	0x0001
        /*0022*/ 	.short	0x0008
        /*0024*/ 	.byte	0x00, 0xf4, 0x21, 0x00


	//----- nvinfo : EIATTR_KPARAM_INFO
	.align		4
.L_13:
        /*0028*/ 	.byte	0x04, 0x17
        /*002a*/ 	.short	(.L_15 - .L_14)
.L_14:
        /*002c*/ 	.word	0x00000000
        /*0030*/ 	.short	0x0000
        /*0032*/ 	.short	0x0000
        /*0034*/ 	.byte	0x00, 0xf4, 0x21, 0x00


	//----- nvinfo : EIATTR_SPARSE_MMA_MASK
	.align		4
.L_15:
        /*0038*/ 	.byte	0x03, 0x50
        /*003a*/ 	.short	0x0000


	//----- nvinfo : EIATTR_MAXREG_COUNT
	.align		4
        /*003c*/ 	.byte	0x03, 0x1b
        /*003e*/ 	.short	0x00ff


	//----- nvinfo : EIATTR_EXIT_INSTR_OFFSETS
	.align		4
        /*0040*/ 	.byte	0x04, 0x1c
        /*0042*/ 	.short	(.L_17 - .L_16)


	//   ....[0]....
.L_16:
        /*0044*/ 	.word	0x000001f0


	//   ....[1]....
        /*0048*/ 	.word	0x00000210


	//----- nvinfo : EIATTR_REQNTID
	.align		4
.L_17:
        /*004c*/ 	.byte	0x04, 0x10
        /*004e*/ 	.short	(.L_19 - .L_18)
.L_18:
        /*0050*/ 	.word	0x00000100
        /*0054*/ 	.word	0x00000001
        /*0058*/ 	.word	0x00000001


	//----- nvinfo : EIATTR_CBANK_PARAM_SIZE
	.align		4
.L_19:
        /*005c*/ 	.byte	0x03, 0x19
        /*005e*/ 	.short	0x0014


	//----- nvinfo : EIATTR_PARAM_CBANK
	.align		4
        /*0060*/ 	.byte	0x04, 0x0a
        /*0062*/ 	.short	(.L_21 - .L_20)
	.align		4
.L_20:
        /*0064*/ 	.word	index@(.nv.constant0.triton_poi_fused_convolution_relu_6)
        /*0068*/ 	.short	0x0210
        /*006a*/ 	.short	0x0014


	//----- nvinfo : EIATTR_SW_WAR
	.align		4
.L_21:
        /*006c*/ 	.byte	0x04, 0x36
        /*006e*/ 	.short	(.L_23 - .L_22)
.L_22:
        /*0070*/ 	.word	0x00000008
.L_23:


//--------------------- .nv.callgraph             --------------------------
	.section	.nv.callgraph,"",@"SHT_CUDA_CALLGRAPH"
	.align	4
	.sectionentsize	8
	.align		4
        /*0000*/ 	.word	0x00000000
	.align		4
        /*0004*/ 	.word	0xffffffff
	.align		4
        /*0008*/ 	.word	0x00000000
	.align		4
        /*000c*/ 	.word	0xfffffffe
	.align		4
        /*0010*/ 	.word	0x00000000
	.align		4
        /*0014*/ 	.word	0xfffffffd
	.align		4
        /*0018*/ 	.word	0x00000000
	.align		4
        /*001c*/ 	.word	0xfffffffc


//--------------------- .text.triton_poi_fused_convolution_relu_6 --------------------------
	.section	.text.triton_poi_fused_convolution_relu_6,"ax",@progbits
	.align	128
        .global         triton_poi_fused_convolution_relu_6
        .type           triton_poi_fused_convolution_relu_6,@function
        .size           triton_poi_fused_convolution_relu_6,(.L_x_1 - triton_poi_fused_convolution_relu_6)
        .other          triton_poi_fused_convolution_relu_6,@"STO_CUDA_ENTRY STV_DEFAULT"
triton_poi_fused_convolution_relu_6:
.text.triton_poi_fused_convolution_relu_6:
[----:B------:R-:W0:Y:S02]  /*0000*/  LDC R1, c[0x0][0x28] ;  /* 0x00000a00ff017b82 */ /* 0x000e240000000800 */
[----:B------:R-:W1:Y:S01]  /*0010*/  S2R R0, SR_TID.X ;  /* 0x0000000000007919 */ /* 0x000e620000002100 */
[----:B------:R-:W-:Y:S01]  /*0020*/  IMAD.MOV.U32 R6, RZ, RZ, RZ ;  /* 0x000000ffff067224 */ /* 0x000fe200078e00ff */
[----:B------:R-:W2:Y:S01]  /*0030*/  LDC.64 R2, c[0x0][0x210] ;  /* 0x00008400ff027b82 */ /* 0x000ea20000000a00 */
[----:B------:R-:W-:Y:S01]  /*0040*/  ULDC.64 UR4, c[0x0][0x208] ;  /* 0x0000820000047ab9 */ /* 0x000fe20000000a00 */
[----:B------:R-:W3:Y:S06]  /*0050*/  S2R R7, SR_CTAID.X ;  /* 0x0000000000077919 */ /* 0x000eec0000002500 */
[----:B------:R-:W4:Y:S01]  /*0060*/  LDC.64 R4, c[0x0][0x218] ;  /* 0x00008600ff047b82 */ /* 0x000f220000000a00 */
[----:B-1----:R-:W-:-:S05]  /*0070*/  IMAD.SHL.U32 R0, R0, 0x2, RZ ;  /* 0x0000000200007824 */ /* 0x002fca00078e00ff */
[----:B------:R-:W-:-:S05]  /*0080*/  LOP3.LUT R0, R0, 0x1fe, RZ, 0xc0, !PT ;  /* 0x000001fe00007812 */ /* 0x000fca00078ec0ff */
[----:B---3--:R-:W-:-:S04]  /*0090*/  IMAD R7, R7, 0x200, R0 ;  /* 0x0000020007077824 */ /* 0x008fc800078e0200 */
[C---:B------:R-:W-:Y:S01]  /*00a0*/  IMAD.HI R0, R7.reuse, -0x64a7c8c7, R6 ;  /* 0x9b58373907007827 */ /* 0x040fe200078e0206 */
[----:B------:R-:W-:-:S03]  /*00b0*/  ISETP.GE.AND P2, PT, R7, 0x697800, PT ;  /* 0x006978000700780c */ /* 0x000fc60003f46270 */
[----:B--2---:R-:W-:Y:S01]  /*00c0*/  IMAD.WIDE R2, R7, 0x4, R2 ;  /* 0x0000000407027825 */ /* 0x004fe200078e0202 */
[----:B------:R-:W-:-:S03]  /*00d0*/  SHF.R.U32.HI R9, RZ, 0x1f, R0 ;  /* 0x0000001fff097819 */ /* 0x000fc60000011600 */
[----:B------:R-:W-:Y:S01]  /*00e0*/  IMAD.MOV.U32 R7, RZ, RZ, RZ ;  /* 0x000000ffff077224 */ /* 0x000fe200078e00ff */
[----:B------:R-:W-:-:S04]  /*00f0*/  LEA.HI.SX32 R9, R0, R9, 0x12 ;  /* 0x0000000900097211 */ /* 0x000fc800078f92ff */
[----:B------:R-:W-:Y:S01]  /*0100*/  LEA.HI R0, R9, R9, RZ, 0x6 ;  /* 0x0000000909007211 */ /* 0x000fe200078f30ff */
[----:B------:R-:W2:Y:S03]  /*0110*/  @!P2 LDG.E.64 R6, desc[UR4][R2.64] ;  /* 0x000000040206a981 */ /* 0x000ea6000c1e1b00 */
[----:B------:R-:W-:-:S04]  /*0120*/  LOP3.LUT R0, R0, 0xffffffc0, RZ, 0xc0, !PT ;  /* 0xffffffc000007812 */ /* 0x000fc800078ec0ff */
[----:B------:R-:W-:Y:S01]  /*0130*/  IADD3 R9, R9, -R0, RZ ;  /* 0x8000000009097210 */ /* 0x000fe20007ffe0ff */
[----:B------:R-:W-:-:S04]  /*0140*/  HFMA2.MMA R0, -RZ, RZ, 0, 0 ;  /* 0x00000000ff007435 */ /* 0x000fc800000001ff */
[----:B----4-:R-:W-:-:S04]  /*0150*/  IMAD.WIDE R4, R9, 0x4, R4 ;  /* 0x0000000409047825 */ /* 0x010fc800078e0204 */
[----:B------:R-:W-:Y:S02]  /*0160*/  IMAD.MOV.U32 R9, RZ, RZ, RZ ;  /* 0x000000ffff097224 */ /* 0x000fe400078e00ff */
[----:B------:R-:W2:Y:S04]  /*0170*/  @!P2 LDG.E.EL R0, desc[UR4][R4.64] ;  /* 0x000000040400a981 */ /* 0x000ea8000c2e1900 */
[----:B------:R-:W3:Y:S01]  /*0180*/  @!P2 LDG.E.EL R9, desc[UR4][R4.64] ;  /* 0x000000040409a981 */ /* 0x000ee2000c2e1900 */
[----:B--2---:R-:W-:Y:S01]  /*0190*/  FADD R8, R0, R7 ;  /* 0x0000000700087221 */ /* 0x004fe20000000000 */
[----:B------:R-:W-:Y:S02]  /*01a0*/  FSETP.GEU.AND P1, PT, R7, -R0, PT ;  /* 0x800000000700720b */ /* 0x000fe40003f2e000 */
[----:B---3--:R-:W-:Y:S01]  /*01b0*/  FSETP.GEU.AND P0, PT, R6, -R9, PT ;  /* 0x800000090600720b */ /* 0x008fe20003f0e000 */
[----:B------:R-:W-:Y:S01]  /*01c0*/  FADD R6, R9, R6 ;  /* 0x0000000609067221 */ /* 0x000fe20000000000 */
[----:B------:R-:W-:-:S04]  /*01d0*/  FSEL R7, R8, RZ, P1 ;  /* 0x000000ff08077208 */ /* 0x000fc80000800000 */
[----:B------:R-:W-:Y:S01]  /*01e0*/  FSEL R6, R6, RZ, P0 ;  /* 0x000000ff06067208 */ /* 0x000fe20000000000 */
[----:B------:R-:W-:Y:S06]  /*01f0*/  @P2 EXIT ;  /* 0x000000000000294d */ /* 0x000fec0003800000 */
[----:B------:R-:W-:Y:S01]  /*0200*/  STG.E.64 desc[UR4][R2.64], R6 ;  /* 0x0000000602007986 */ /* 0x000fe2000c101b04 */
[----:B------:R-:W-:Y:S05]  /*0210*/  EXIT ;  /* 0x000000000000794d */ /* 0x000fea0003800000 */
.L_x_0:
[----:B------:R-:W-:-:S00]  /*0220*/  BRA `(.L_x_0) ;  /* 0xfffffffc00fc7947 */ /* 0x000fc0000383ffff */
[----:B------:R-:W-:-:S00]  /*0230*/  NOP ;  /* 0x0000000000007918 */ /* 0x000fc00000000000 */
        /* <DEDUP_REMOVED lines=12> */
.L_x_1:


//--------------------- .nv.constant0.triton_poi_fused_convolution_relu_6 --------------------------
	.section	.nv.constant0.triton_poi_fused_convolution_relu_6,"a",@progbits
	.sectionflags	@""
	.align	4
.nv.constant0.triton_poi_fused_convolution_relu_6:
	.zero		548
